//
// Generated by NVIDIA NVVM Compiler
//
// Compiler Build ID: CL-36424714
// Cuda compilation tools, release 13.0, V13.0.88
// Based on NVVM 20.0.0
//

.version 9.0
.target sm_100
.address_size 64

	// .globl	_Z34matrix_multiplication_kernel_naivePKfS0_Pfiii

.visible .entry _Z34matrix_multiplication_kernel_naivePKfS0_Pfiii(
	.param .u64 .ptr .align 1 _Z34matrix_multiplication_kernel_naivePKfS0_Pfiii_param_0,
	.param .u64 .ptr .align 1 _Z34matrix_multiplication_kernel_naivePKfS0_Pfiii_param_1,
	.param .u64 .ptr .align 1 _Z34matrix_multiplication_kernel_naivePKfS0_Pfiii_param_2,
	.param .u32 _Z34matrix_multiplication_kernel_naivePKfS0_Pfiii_param_3,
	.param .u32 _Z34matrix_multiplication_kernel_naivePKfS0_Pfiii_param_4,
	.param .u32 _Z34matrix_multiplication_kernel_naivePKfS0_Pfiii_param_5
)
{
	.reg .pred 	%p<13>;
	.reg .b32 	%r<41>;
	.reg .b32 	%f<68>;
	.reg .b64 	%rd<53>;

	ld.param.u64 	%rd7, [_Z34matrix_multiplication_kernel_naivePKfS0_Pfiii_param_0];
	ld.param.u64 	%rd8, [_Z34matrix_multiplication_kernel_naivePKfS0_Pfiii_param_1];
	ld.param.u64 	%rd6, [_Z34matrix_multiplication_kernel_naivePKfS0_Pfiii_param_2];
	ld.param.u32 	%r20, [_Z34matrix_multiplication_kernel_naivePKfS0_Pfiii_param_3];
	ld.param.u32 	%r18, [_Z34matrix_multiplication_kernel_naivePKfS0_Pfiii_param_4];
	ld.param.u32 	%r19, [_Z34matrix_multiplication_kernel_naivePKfS0_Pfiii_param_5];
	cvta.to.global.u64 	%rd1, %rd8;
	cvta.to.global.u64 	%rd2, %rd7;
	mov.u32 	%r21, %ctaid.y;
	mov.u32 	%r22, %ntid.y;
	mov.u32 	%r23, %tid.y;
	mad.lo.s32 	%r1, %r21, %r22, %r23;
	mov.u32 	%r24, %ctaid.x;
	mov.u32 	%r25, %ntid.x;
	mov.u32 	%r26, %tid.x;
	mad.lo.s32 	%r2, %r24, %r25, %r26;
	setp.ge.s32 	%p1, %r1, %r20;
	setp.ge.s32 	%p2, %r2, %r19;
	or.pred  	%p3, %p1, %p2;
	@%p3 bra 	$L__BB0_14;
	setp.lt.s32 	%p4, %r18, 1;
	mov.f32 	%f67, 0f00000000;
	@%p4 bra 	$L__BB0_13;
	mul.lo.s32 	%r3, %r18, %r1;
	and.b32  	%r4, %r18, 7;
	setp.lt.u32 	%p5, %r18, 8;
	mov.f32 	%f67, 0f00000000;
	mov.b32 	%r39, 0;
	@%p5 bra 	$L__BB0_5;
	and.b32  	%r39, %r18, 2147483640;
	neg.s32 	%r37, %r39;
	shl.b32 	%r7, %r19, 3;
	mul.wide.u32 	%rd9, %r3, 4;
	add.s64 	%rd10, %rd9, %rd2;
	add.s64 	%rd52, %rd10, 16;
	mov.f32 	%f67, 0f00000000;
	mul.wide.s32 	%rd13, %r19, 4;
	mov.u32 	%r36, %r2;
$L__BB0_4:
	.pragma "nounroll";
	ld.global.f32 	%f17, [%rd52+-16];
	mul.wide.s32 	%rd11, %r36, 4;
	add.s64 	%rd12, %rd1, %rd11;
	ld.global.f32 	%f18, [%rd12];
	fma.rn.f32 	%f19, %f17, %f18, %f67;
	ld.global.f32 	%f20, [%rd52+-12];
	add.s64 	%rd14, %rd12, %rd13;
	ld.global.f32 	%f21, [%rd14];
	fma.rn.f32 	%f22, %f20, %f21, %f19;
	ld.global.f32 	%f23, [%rd52+-8];
	add.s64 	%rd15, %rd14, %rd13;
	ld.global.f32 	%f24, [%rd15];
	fma.rn.f32 	%f25, %f23, %f24, %f22;
	ld.global.f32 	%f26, [%rd52+-4];
	add.s64 	%rd16, %rd15, %rd13;
	ld.global.f32 	%f27, [%rd16];
	fma.rn.f32 	%f28, %f26, %f27, %f25;
	ld.global.f32 	%f29, [%rd52];
	add.s64 	%rd17, %rd16, %rd13;
	ld.global.f32 	%f30, [%rd17];
	fma.rn.f32 	%f31, %f29, %f30, %f28;
	ld.global.f32 	%f32, [%rd52+4];
	add.s64 	%rd18, %rd17, %rd13;
	ld.global.f32 	%f33, [%rd18];
	fma.rn.f32 	%f34, %f32, %f33, %f31;
	ld.global.f32 	%f35, [%rd52+8];
	add.s64 	%rd19, %rd18, %rd13;
	ld.global.f32 	%f36, [%rd19];
	fma.rn.f32 	%f37, %f35, %f36, %f34;
	ld.global.f32 	%f38, [%rd52+12];
	add.s64 	%rd20, %rd19, %rd13;
	ld.global.f32 	%f39, [%rd20];
	fma.rn.f32 	%f67, %f38, %f39, %f37;
	add.s32 	%r37, %r37, 8;
	add.s32 	%r36, %r36, %r7;
	add.s64 	%rd52, %rd52, 32;
	setp.ne.s32 	%p6, %r37, 0;
	@%p6 bra 	$L__BB0_4;
$L__BB0_5:
	setp.eq.s32 	%p7, %r4, 0;
	@%p7 bra 	$L__BB0_13;
	and.b32  	%r13, %r18, 3;
	setp.lt.u32 	%p8, %r4, 4;
	@%p8 bra 	$L__BB0_8;
	add.s32 	%r28, %r39, %r3;
	mul.wide.u32 	%rd21, %r28, 4;
	add.s64 	%rd22, %rd2, %rd21;
	ld.global.f32 	%f41, [%rd22];
	mad.lo.s32 	%r29, %r39, %r19, %r2;
	mul.wide.s32 	%rd23, %r29, 4;
	add.s64 	%rd24, %rd1, %rd23;
	ld.global.f32 	%f42, [%rd24];
	fma.rn.f32 	%f43, %f41, %f42, %f67;
	cvt.u64.u32 	%rd25, %r3;
	cvt.u64.u32 	%rd26, %r39;
	add.s64 	%rd27, %rd26, %rd25;
	shl.b64 	%rd28, %rd27, 2;
	add.s64 	%rd29, %rd2, %rd28;
	ld.global.f32 	%f44, [%rd29+4];
	mul.wide.s32 	%rd30, %r19, 4;
	add.s64 	%rd31, %rd24, %rd30;
	ld.global.f32 	%f45, [%rd31];
	fma.rn.f32 	%f46, %f44, %f45, %f43;
	ld.global.f32 	%f47, [%rd29+8];
	add.s64 	%rd32, %rd31, %rd30;
	ld.global.f32 	%f48, [%rd32];
	fma.rn.f32 	%f49, %f47, %f48, %f46;
	ld.global.f32 	%f50, [%rd29+12];
	add.s64 	%rd33, %rd32, %rd30;
	ld.global.f32 	%f51, [%rd33];
	fma.rn.f32 	%f67, %f50, %f51, %f49;
	add.s32 	%r39, %r39, 4;
$L__BB0_8:
	setp.eq.s32 	%p9, %r13, 0;
	@%p9 bra 	$L__BB0_13;
	setp.eq.s32 	%p10, %r13, 1;
	@%p10 bra 	$L__BB0_11;
	add.s32 	%r30, %r39, %r3;
	mul.wide.u32 	%rd34, %r30, 4;
	add.s64 	%rd35, %rd2, %rd34;
	ld.global.f32 	%f53, [%rd35];
	mad.lo.s32 	%r31, %r39, %r19, %r2;
	mul.wide.s32 	%rd36, %r31, 4;
	add.s64 	%rd37, %rd1, %rd36;
	ld.global.f32 	%f54, [%rd37];
	fma.rn.f32 	%f55, %f53, %f54, %f67;
	cvt.u64.u32 	%rd38, %r3;
	cvt.u64.u32 	%rd39, %r39;
	add.s64 	%rd40, %rd39, %rd38;
	shl.b64 	%rd41, %rd40, 2;
	add.s64 	%rd42, %rd2, %rd41;
	ld.global.f32 	%f56, [%rd42+4];
	mul.wide.s32 	%rd43, %r19, 4;
	add.s64 	%rd44, %rd37, %rd43;
	ld.global.f32 	%f57, [%rd44];
	fma.rn.f32 	%f67, %f56, %f57, %f55;
	add.s32 	%r39, %r39, 2;
$L__BB0_11:
	and.b32  	%r32, %r18, 1;
	setp.eq.b32 	%p11, %r32, 1;
	not.pred 	%p12, %p11;
	@%p12 bra 	$L__BB0_13;
	add.s32 	%r33, %r39, %r3;
	mul.wide.u32 	%rd45, %r33, 4;
	add.s64 	%rd46, %rd2, %rd45;
	ld.global.f32 	%f58, [%rd46];
	mad.lo.s32 	%r34, %r39, %r19, %r2;
	mul.wide.s32 	%rd47, %r34, 4;
	add.s64 	%rd48, %rd1, %rd47;
	ld.global.f32 	%f59, [%rd48];
	fma.rn.f32 	%f67, %f58, %f59, %f67;
$L__BB0_13:
	mad.lo.s32 	%r35, %r19, %r1, %r2;
	cvta.to.global.u64 	%rd49, %rd6;
	mul.wide.s32 	%rd50, %r35, 4;
	add.s64 	%rd51, %rd49, %rd50;
	st.global.f32 	[%rd51], %f67;
$L__BB0_14:
	ret;

}


// ===== COMPILED SASS (sm_100) =====

	.target	sm_100

	.elftype	@"ET_EXEC"


//--------------------- .note.nv.tkinfo           --------------------------
	.section	.note.nv.tkinfo,"",@"SHT_NOTE"
	.sectionflags	@"SHF_NOTE_NV_TKINFO"
	.tkinfo
        /*0018*/ 	.word	0x00000002
        /*0030*/ 	.string	""
        /*0030*/ 	.string	"ptxas"
        /*0030*/ 	.string	"Cuda compilation tools, release 13.0, V13.0.88"
        /*0030*/ 	.string	"Build cuda_13.0.r13.0/compiler.36424714_0"
        /*0030*/ 	.string	"-arch sm_100 -m 64 "



//--------------------- .note.nv.cuinfo           --------------------------
	.section	.note.nv.cuinfo,"",@"SHT_NOTE"
	.sectionflags	@"SHF_NOTE_NV_CUINFO"
        /*0018*/ 	.short	0x0002
        /*001a*/ 	.short	0x0064
        /*001c*/ 	.short	0x0082
	.zero		2


//--------------------- .nv.info                  --------------------------
	.section	.nv.info,"",@"SHT_CUDA_INFO"
	.align	4


	//----- nvinfo : EIATTR_REGCOUNT
	.align		4
        /*0000*/ 	.byte	0x04, 0x2f
        /*0002*/ 	.short	(.L_1 - .L_0)
	.align		4
.L_0:
        /*0004*/ 	.word	index@(_Z34matrix_multiplication_kernel_naivePKfS0_Pfiii)
        /*0008*/ 	.word	0x00000020


	//----- nvinfo : EIATTR_FRAME_SIZE
	.align		4
.L_1:
        /*000c*/ 	.byte	0x04, 0x11
        /*000e*/ 	.short	(.L_3 - .L_2)
	.align		4
.L_2:
        /*0010*/ 	.word	index@(_Z34matrix_multiplication_kernel_naivePKfS0_Pfiii)
        /*0014*/ 	.word	0x00000000


	//----- nvinfo : EIATTR_MIN_STACK_SIZE
	.align		4
.L_3:
        /*0018*/ 	.byte	0x04, 0x12
        /*001a*/ 	.short	(.L_5 - .L_4)
	.align		4
.L_4:
        /*001c*/ 	.word	index@(_Z34matrix_multiplication_kernel_naivePKfS0_Pfiii)
        /*0020*/ 	.word	0x00000000
.L_5:


//--------------------- .nv.compat                --------------------------
	.section	.nv.compat,"",@"SHT_CUDA_COMPAT_INFO"
	.align	4
        /*0000*/ 	.byte	0x02, 0x09, 0x00, 0x00, 0x02, 0x02, 0x01, 0x00, 0x02, 0x05, 0x05, 0x00, 0x03, 0x07, 0x01, 0x01
        /*0010*/ 	.byte	0x02, 0x03, 0x00, 0x00, 0x02, 0x06, 0x01, 0x00, 0x04, 0x0b, 0x08, 0x00, 0x09, 0x00, 0x00, 0x00
        /*0020*/ 	.byte	0x00, 0x00, 0x00, 0x00


//--------------------- .nv.info._Z34matrix_multiplication_kernel_naivePKfS0_Pfiii --------------------------
	.section	.nv.info._Z34matrix_multiplication_kernel_naivePKfS0_Pfiii,"",@"SHT_CUDA_INFO"
	.sectionflags	@""
	.align	4


	//----- nvinfo : EIATTR_CUDA_API_VERSION
	.align		4
        /*0000*/ 	.byte	0x04, 0x37
        /*0002*/ 	.short	(.L_7 - .L_6)
.L_6:
        /*0004*/ 	.word	0x00000082


	//----- nvinfo : EIATTR_KPARAM_INFO
	.align		4
.L_7:
        /*0008*/ 	.byte	0x04, 0x17
        /*000a*/ 	.short	(.L_9 - .L_8)
.L_8:
        /*000c*/ 	.word	0x00000000
        /*0010*/ 	.short	0x0005
        /*0012*/ 	.short	0x0020
        /*0014*/ 	.byte	0x00, 0xf0, 0x11, 0x00


	//----- nvinfo : EIATTR_KPARAM_INFO
	.align		4
.L_9:
        /*0018*/ 	.byte	0x04, 0x17
        /*001a*/ 	.short	(.L_11 - .L_10)
.L_10:
        /*001c*/ 	.word	0x00000000
        /*0020*/ 	.short	0x0004
        /*0022*/ 	.short	0x001c
        /*0024*/ 	.byte	0x00, 0xf0, 0x11, 0x00


	//----- nvinfo : EIATTR_KPARAM_INFO
	.align		4
.L_11:
        /*0028*/ 	.byte	0x04, 0x17
        /*002a*/ 	.short	(.L_13 - .L_12)
.L_12:
        /*002c*/ 	.word	0x00000000
        /*0030*/ 	.short	0x0003
        /*0032*/ 	.short	0x0018
        /*0034*/ 	.byte	0x00, 0xf0, 0x11, 0x00


	//----- nvinfo : EIATTR_KPARAM_INFO
	.align		4
.L_13:
        /*0038*/ 	.byte	0x04, 0x17
        /*003a*/ 	.short	(.L_15 - .L_14)
.L_14:
        /*003c*/ 	.word	0x00000000
        /*0040*/ 	.short	0x0002
        /*0042*/ 	.short	0x0010
        /*0044*/ 	.byte	0x00, 0xf5, 0x21, 0x00


	//----- nvinfo : EIATTR_KPARAM_INFO
	.align		4
.L_15:
        /*0048*/ 	.byte	0x04, 0x17
        /*004a*/ 	.short	(.L_17 - .L_16)
.L_16:
        /*004c*/ 	.word	0x00000000
        /*0050*/ 	.short	0x0001
        /*0052*/ 	.short	0x0008
        /*0054*/ 	.byte	0x00, 0xf5, 0x21, 0x00


	//----- nvinfo : EIATTR_KPARAM_INFO
	.align		4
.L_17:
        /*0058*/ 	.byte	0x04, 0x17
        /*005a*/ 	.short	(.L_19 - .L_18)
.L_18:
        /*005c*/ 	.word	0x00000000
        /*0060*/ 	.short	0x0000
        /*0062*/ 	.short	0x0000
        /*0064*/ 	.byte	0x00, 0xf5, 0x21, 0x00


	//----- nvinfo : EIATTR_SPARSE_MMA_MASK
	.align		4
.L_19:
        /*0068*/ 	.byte	0x03, 0x50
        /*006a*/ 	.short	0x0000


	//----- nvinfo : EIATTR_MAXREG_COUNT
	.align		4
        /*006c*/ 	.byte	0x03, 0x1b
        /*006e*/ 	.short	0x00ff


	//----- nvinfo : EIATTR_MERCURY_ISA_VERSION
	.align		4
        /*0070*/ 	.byte	0x03, 0x5f
        /*0072*/ 	.short	0x0101


	//----- nvinfo : EIATTR_VRC_CTA_INIT_COUNT
	.align		4
        /*0074*/ 	.byte	0x02, 0x4a
	.zero		1
	.zero		1


	//----- nvinfo : EIATTR_EXIT_INSTR_OFFSETS
	.align		4
        /*0078*/ 	.byte	0x04, 0x1c
        /*007a*/ 	.short	(.L_21 - .L_20)


	//   ....[0]....
.L_20:
        /*007c*/ 	.word	0x000000d0


	//   ....[1]....
        /*0080*/ 	.word	0x000008f0


	//----- nvinfo : EIATTR_CBANK_PARAM_SIZE
	.align		4
.L_21:
        /*0084*/ 	.byte	0x03, 0x19
        /*0086*/ 	.short	0x0024


	//----- nvinfo : EIATTR_PARAM_CBANK
	.align		4
        /*0088*/ 	.byte	0x04, 0x0a
        /*008a*/ 	.short	(.L_23 - .L_22)
	.align		4
.L_22:
        /*008c*/ 	.word	index@(.nv.constant0._Z34matrix_multiplication_kernel_naivePKfS0_Pfiii)
        /*0090*/ 	.short	0x0380
        /*0092*/ 	.short	0x0024


	//----- nvinfo : EIATTR_SW_WAR
	.align		4
.L_23:
        /*0094*/ 	.byte	0x04, 0x36
        /*0096*/ 	.short	(.L_25 - .L_24)
.L_24:
        /*0098*/ 	.word	0x00000008
.L_25:


//--------------------- .nv.callgraph             --------------------------
	.section	.nv.callgraph,"",@"SHT_CUDA_CALLGRAPH"
	.align	4
	.sectionentsize	8
	.align		4
        /*0000*/ 	.word	0x00000000
	.align		4
        /*0004*/ 	.word	0xffffffff
	.align		4
        /*0008*/ 	.word	0x00000000
	.align		4
        /*000c*/ 	.word	0xfffffffe
	.align		4
        /*0010*/ 	.word	0x00000000
	.align		4
        /*0014*/ 	.word	0xfffffffd
	.align		4
        /*0018*/ 	.word	0x00000000
	.align		4
        /*001c*/ 	.word	0xfffffffc


//--------------------- .text._Z34matrix_multiplication_kernel_naivePKfS0_Pfiii --------------------------
	.section	.text._Z34matrix_multiplication_kernel_naivePKfS0_Pfiii,"ax",@progbits
	.align	128
        .global         _Z34matrix_multiplication_kernel_naivePKfS0_Pfiii
        .type           _Z34matrix_multiplication_kernel_naivePKfS0_Pfiii,@function
        .size           _Z34matrix_multiplication_kernel_naivePKfS0_Pfiii,(.L_x_5 - _Z34matrix_multiplication_kernel_naivePKfS0_Pfiii)
        .other          _Z34matrix_multiplication_kernel_naivePKfS0_Pfiii,@"STO_CUDA_ENTRY STV_DEFAULT"
_Z34matrix_multiplication_kernel_naivePKfS0_Pfiii:
.text._Z34matrix_multiplication_kernel_naivePKfS0_Pfiii:
[----:B------:R-:W-:Y:S01]  /*0000*/  LDC R1, c[0x0][0x37c] ;  /* 0x0000df00ff017b82 */ /* 0x000fe20000000800 */
[----:B------:R-:W0:Y:S07]  /*0010*/  S2R R5, SR_TID.X ;  /* 0x0000000000057919 */ /* 0x000e2e0000002100 */
[----:B------:R-:W1:Y:S01]  /*0020*/  LDC R16, c[0x0][0x364] ;  /* 0x0000d900ff107b82 */ /* 0x000e620000000800 */
[----:B------:R-:W2:Y:S01]  /*0030*/  LDCU UR6, c[0x0][0x398] ;  /* 0x00007300ff0677ac */ /* 0x000ea20008000800 */
[----:B------:R-:W1:Y:S06]  /*0040*/  S2R R3, SR_TID.Y ;  /* 0x0000000000037919 */ /* 0x000e6c0000002200 */
[----:B------:R-:W0:Y:S08]  /*0050*/  S2UR UR5, SR_CTAID.X ;  /* 0x00000000000579c3 */ /* 0x000e300000002500 */
[----:B------:R-:W0:Y:S08]  /*0060*/  LDC R0, c[0x0][0x360] ;  /* 0x0000d800ff007b82 */ /* 0x000e300000000800 */
[----:B------:R-:W1:Y:S08]  /*0070*/  S2UR UR4, SR_CTAID.Y ;  /* 0x00000000000479c3 */ /* 0x000e700000002600 */
[----:B------:R-:W3:Y:S01]  /*0080*/  LDC R17, c[0x0][0x3a0] ;  /* 0x0000e800ff117b82 */ /* 0x000ee20000000800 */
[----:B0-----:R-:W-:-:S02]  /*0090*/  IMAD R0, R0, UR5, R5 ;  /* 0x0000000500007c24 */ /* 0x001fc4000f8e0205 */
[----:B-1----:R-:W-:-:S03]  /*00a0*/  IMAD R16, R16, UR4, R3 ;  /* 0x0000000410107c24 */ /* 0x002fc6000f8e0203 */
[----:B---3--:R-:W-:-:S04]  /*00b0*/  ISETP.GE.AND P0, PT, R0, R17, PT ;  /* 0x000000110000720c */ /* 0x008fc80003f06270 */
[----:B--2---:R-:W-:-:S13]  /*00c0*/  ISETP.GE.OR P0, PT, R16, UR6, P0 ;  /* 0x0000000610007c0c */ /* 0x004fda0008706670 */
[----:B------:R-:W-:Y:S05]  /*00d0*/  @P0 EXIT ;  /* 0x000000000000094d */ /* 0x000fea0003800000 */
[----:B------:R-:W0:Y:S01]  /*00e0*/  LDC R19, c[0x0][0x39c] ;  /* 0x0000e700ff137b82 */ /* 0x000e220000000800 */
[----:B------:R-:W1:Y:S01]  /*00f0*/  LDCU.64 UR4, c[0x0][0x358] ;  /* 0x00006b00ff0477ac */ /* 0x000e620008000a00 */
[----:B------:R-:W-:Y:S01]  /*0100*/  HFMA2 R24, -RZ, RZ, 0, 0 ;  /* 0x00000000ff187431 */ /* 0x000fe200000001ff */
[----:B0-----:R-:W-:-:S13]  /*0110*/  ISETP.GE.AND P0, PT, R19, 0x1, PT ;  /* 0x000000011300780c */ /* 0x001fda0003f06270 */
[----:B-1----:R-:W-:Y:S05]  /*0120*/  @!P0 BRA `(.L_x_0) ;  /* 0x0000000400e08947 */ /* 0x002fea0003800000 */
[C---:B------:R-:W-:Y:S01]  /*0130*/  ISETP.GE.U32.AND P1, PT, R19.reuse, 0x8, PT ;  /* 0x000000081300780c */ /* 0x040fe20003f26070 */
[----:B------:R-:W-:Y:S01]  /*0140*/  IMAD R20, R16, R19, RZ ;  /* 0x0000001310147224 */ /* 0x000fe200078e02ff */
[----:B------:R-:W-:Y:S02]  /*0150*/  LOP3.LUT R27, R19, 0x7, RZ, 0xc0, !PT ;  /* 0x00000007131b7812 */ /* 0x000fe400078ec0ff */
[----:B------:R-:W-:Y:S02]  /*0160*/  MOV R24, RZ ;  /* 0x000000ff00187202 */ /* 0x000fe40000000f00 */
[----:B------:R-:W-:Y:S02]  /*0170*/  ISETP.NE.AND P0, PT, R27, RZ, PT ;  /* 0x000000ff1b00720c */ /* 0x000fe40003f05270 */
[----:B------:R-:W-:-:S05]  /*0180*/  MOV R21, RZ ;  /* 0x000000ff00157202 */ /* 0x000fca0000000f00 */
[----:B------:R-:W-:Y:S06]  /*0190*/  @!P1 BRA `(.L_x_1) ;  /* 0x0000000000c49947 */ /* 0x000fec0003800000 */
[----:B------:R-:W0:Y:S01]  /*01a0*/  LDC.64 R2, c[0x0][0x380] ;  /* 0x0000e000ff027b82 */ /* 0x000e220000000a00 */
[----:B------:R-:W-:Y:S02]  /*01b0*/  LOP3.LUT R21, R19, 0x7ffffff8, RZ, 0xc0, !PT ;  /* 0x7ffffff813157812 */ /* 0x000fe400078ec0ff */
[----:B------:R-:W-:Y:S02]  /*01c0*/  MOV R24, RZ ;  /* 0x000000ff00187202 */ /* 0x000fe40000000f00 */
[----:B------:R-:W-:Y:S02]  /*01d0*/  MOV R18, R0 ;  /* 0x0000000000127202 */ /* 0x000fe40000000f00 */
[----:B------:R-:W-:Y:S01]  /*01e0*/  IADD3 R22, PT, PT, -R21, RZ, RZ ;  /* 0x000000ff15167210 */ /* 0x000fe20007ffe1ff */
[----:B0-----:R-:W-:-:S03]  /*01f0*/  IMAD.WIDE.U32 R2, R20, 0x4, R2 ;  /* 0x0000000414027825 */ /* 0x001fc600078e0002 */
[----:B------:R-:W-:-:S04]  /*0200*/  IADD3 R4, P1, PT, R2, 0x10, RZ ;  /* 0x0000001002047810 */ /* 0x000fc80007f3e0ff */
[----:B------:R-:W-:-:S09]  /*0210*/  IADD3.X R5, PT, PT, RZ, R3, RZ, P1, !PT ;  /* 0x00000003ff057210 */ /* 0x000fd20000ffe4ff */
.L_x_2:
[----:B------:R-:W0:Y:S01]  /*0220*/  LDC.64 R14, c[0x0][0x388] ;  /* 0x0000e200ff0e7b82 */ /* 0x000e220000000a00 */
[----:B------:R-:W-:Y:S02]  /*0230*/  MOV R2, R4 ;  /* 0x0000000400027202 */ /* 0x000fe40000000f00 */
[----:B------:R-:W-:-:S05]  /*0240*/  MOV R3, R5 ;  /* 0x0000000500037202 */ /* 0x000fca0000000f00 */
[----:B------:R-:W2:Y:S04]  /*0250*/  LDG.E R25, desc[UR4][R2.64+-0x10] ;  /* 0xfffff00402197981 */ /* 0x000ea8000c1e1900 */
[----:B------:R-:W3:Y:S04]  /*0260*/  LDG.E R23, desc[UR4][R2.64+-0xc] ;  /* 0xfffff40402177981 */ /* 0x000ee8000c1e1900 */
[----:B------:R-:W4:Y:S04]  /*0270*/  LDG.E R29, desc[UR4][R2.64+-0x8] ;  /* 0xfffff804021d7981 */ /* 0x000f28000c1e1900 */
[----:B------:R-:W5:Y:S01]  /*0280*/  LDG.E R28, desc[UR4][R2.64+-0x4] ;  /* 0xfffffc04021c7981 */ /* 0x000f62000c1e1900 */
[----:B0-----:R-:W-:-:S05]  /*0290*/  IMAD.WIDE R14, R18, 0x4, R14 ;  /* 0x00000004120e7825 */ /* 0x001fca00078e020e */
[----:B------:R0:W2:Y:S01]  /*02a0*/  LDG.E R26, desc[UR4][R14.64] ;  /* 0x000000040e1a7981 */ /* 0x0000a2000c1e1900 */
[----:B------:R-:W-:-:S04]  /*02b0*/  IMAD.WIDE R12, R17, 0x4, R14 ;  /* 0x00000004110c7825 */ /* 0x000fc800078e020e */
[C---:B------:R-:W-:Y:S02]  /*02c0*/  IMAD.WIDE R4, R17.reuse, 0x4, R12 ;  /* 0x0000000411047825 */ /* 0x040fe400078e020c */
[----:B------:R-:W3:Y:S02]  /*02d0*/  LDG.E R12, desc[UR4][R12.64] ;  /* 0x000000040c0c7981 */ /* 0x000ee4000c1e1900 */
[C---:B------:R-:W-:Y:S02]  /*02e0*/  IMAD.WIDE R8, R17.reuse, 0x4, R4 ;  /* 0x0000000411087825 */ /* 0x040fe400078e0204 */
[----:B------:R-:W4:Y:S02]  /*02f0*/  LDG.E R4, desc[UR4][R4.64] ;  /* 0x0000000404047981 */ /* 0x000f24000c1e1900 */
[C---:B------:R-:W-:Y:S02]  /*0300*/  IMAD.WIDE R6, R17.reuse, 0x4, R8 ;  /* 0x0000000411067825 */ /* 0x040fe400078e0208 */
[----:B------:R-:W5:Y:S02]  /*0310*/  LDG.E R8, desc[UR4][R8.64] ;  /* 0x0000000408087981 */ /* 0x000f64000c1e1900 */
[----:B------:R-:W-:-:S02]  /*0320*/  IMAD.WIDE R10, R17, 0x4, R6 ;  /* 0x00000004110a7825 */ /* 0x000fc400078e0206 */
[----:B------:R-:W5:Y:S04]  /*0330*/  LDG.E R5, desc[UR4][R2.64] ;  /* 0x0000000402057981 */ /* 0x000f68000c1e1900 */
[----:B------:R-:W5:Y:S01]  /*0340*/  LDG.E R6, desc[UR4][R6.64] ;  /* 0x0000000406067981 */ /* 0x000f62000c1e1900 */
[----:B0-----:R-:W-:-:S03]  /*0350*/  IMAD.WIDE R14, R17, 0x4, R10 ;  /* 0x00000004110e7825 */ /* 0x001fc600078e020a */
[----:B------:R-:W5:Y:S04]  /*0360*/  LDG.E R10, desc[UR4][R10.64] ;  /* 0x000000040a0a7981 */ /* 0x000f68000c1e1900 */
[----:B------:R-:W5:Y:S04]  /*0370*/  LDG.E R13, desc[UR4][R14.64] ;  /* 0x000000040e0d7981 */ /* 0x000f68000c1e1900 */
[----:B------:R-:W5:Y:S04]  /*0380*/  LDG.E R7, desc[UR4][R2.64+0x4] ;  /* 0x0000040402077981 */ /* 0x000f68000c1e1900 */
[----:B------:R-:W5:Y:S01]  /*0390*/  LDG.E R9, desc[UR4][R2.64+0xc] ;  /* 0x00000c0402097981 */ /* 0x000f62000c1e1900 */
[----:B--2---:R-:W-:Y:S01]  /*03a0*/  FFMA R26, R25, R26, R24 ;  /* 0x0000001a191a7223 */ /* 0x004fe20000000018 */
[----:B------:R-:W-:-:S02]  /*03b0*/  IMAD.WIDE R24, R17, 0x4, R14 ;  /* 0x0000000411187825 */ /* 0x000fc400078e020e */
[----:B------:R-:W2:Y:S04]  /*03c0*/  LDG.E R14, desc[UR4][R2.64+0x8] ;  /* 0x00000804020e7981 */ /* 0x000ea8000c1e1900 */
[----:B------:R-:W2:Y:S01]  /*03d0*/  LDG.E R24, desc[UR4][R24.64] ;  /* 0x0000000418187981 */ /* 0x000ea2000c1e1900 */
[----:B---3--:R-:W-:Y:S01]  /*03e0*/  FFMA R12, R23, R12, R26 ;  /* 0x0000000c170c7223 */ /* 0x008fe2000000001a */
[----:B------:R-:W-:-:S03]  /*03f0*/  IADD3 R22, PT, PT, R22, 0x8, RZ ;  /* 0x0000000816167810 */ /* 0x000fc60007ffe0ff */
[----:B----4-:R-:W-:Y:S01]  /*0400*/  FFMA R29, R29, R4, R12 ;  /* 0x000000041d1d7223 */ /* 0x010fe2000000000c */
[----:B------:R-:W-:-:S03]  /*0410*/  ISETP.NE.AND P1, PT, R22, RZ, PT ;  /* 0x000000ff1600720c */ /* 0x000fc60003f25270 */
[----:B-----5:R-:W-:Y:S01]  /*0420*/  FFMA R8, R28, R8, R29 ;  /* 0x000000081c087223 */ /* 0x020fe2000000001d */
[----:B------:R-:W-:-:S03]  /*0430*/  IADD3 R4, P2, PT, R2, 0x20, RZ ;  /* 0x0000002002047810 */ /* 0x000fc60007f5e0ff */
[----:B------:R-:W-:Y:S01]  /*0440*/  FFMA R6, R5, R6, R8 ;  /* 0x0000000605067223 */ /* 0x000fe20000000008 */
[----:B------:R-:W-:Y:S02]  /*0450*/  IADD3.X R5, PT, PT, RZ, R3, RZ, P2, !PT ;  /* 0x00000003ff057210 */ /* 0x000fe400017fe4ff */
[----:B------:R-:W-:Y:S01]  /*0460*/  LEA R18, R17, R18, 0x3 ;  /* 0x0000001211127211 */ /* 0x000fe200078e18ff */
[----:B------:R-:W-:-:S04]  /*0470*/  FFMA R7, R7, R10, R6 ;  /* 0x0000000a07077223 */ /* 0x000fc80000000006 */
[----:B--2---:R-:W-:-:S04]  /*0480*/  FFMA R14, R14, R13, R7 ;  /* 0x0000000d0e0e7223 */ /* 0x004fc80000000007 */
[----:B------:R-:W-:Y:S01]  /*0490*/  FFMA R24, R9, R24, R14 ;  /* 0x0000001809187223 */ /* 0x000fe2000000000e */
[----:B------:R-:W-:Y:S06]  /*04a0*/  @P1 BRA `(.L_x_2) ;  /* 0xfffffffc005c1947 */ /* 0x000fec000383ffff */
.L_x_1:
[----:B------:R-:W-:Y:S05]  /*04b0*/  @!P0 BRA `(.L_x_0) ;  /* 0x0000000000fc8947 */ /* 0x000fea0003800000 */
[----:B------:R-:W-:Y:S02]  /*04c0*/  ISETP.GE.U32.AND P1, PT, R27, 0x4, PT ;  /* 0x000000041b00780c */ /* 0x000fe40003f26070 */
[----:B------:R-:W-:-:S04]  /*04d0*/  LOP3.LUT R14, R19, 0x3, RZ, 0xc0, !PT ;  /* 0x00000003130e7812 */ /* 0x000fc800078ec0ff */
[----:B------:R-:W-:-:S07]  /*04e0*/  ISETP.NE.AND P0, PT, R14, RZ, PT ;  /* 0x000000ff0e00720c */ /* 0x000fce0003f05270 */
[----:B------:R-:W-:Y:S06]  /*04f0*/  @!P1 BRA `(.L_x_3) ;  /* 0x00000000006c9947 */ /* 0x000fec0003800000 */
[----:B------:R-:W0:Y:S01]  /*0500*/  LDC.64 R4, c[0x0][0x388] ;  /* 0x0000e200ff047b82 */ /* 0x000e220000000a00 */
[----:B------:R-:W1:Y:S01]  /*0510*/  LDCU.64 UR6, c[0x0][0x380] ;  /* 0x00007000ff0677ac */ /* 0x000e620008000a00 */
[----:B------:R-:W-:Y:S01]  /*0520*/  IMAD R7, R21, R17, R0 ;  /* 0x0000001115077224 */ /* 0x000fe200078e0200 */
[CC--:B------:R-:W-:Y:S02]  /*0530*/  IADD3 R3, PT, PT, R20.reuse, R21.reuse, RZ ;  /* 0x0000001514037210 */ /* 0x0c0fe40007ffe0ff */
[----:B------:R-:W-:-:S03]  /*0540*/  IADD3 R8, P1, PT, R20, R21, RZ ;  /* 0x0000001514087210 */ /* 0x000fc60007f3e0ff */
[----:B------:R-:W2:Y:S01]  /*0550*/  LDC.64 R12, c[0x0][0x380] ;  /* 0x0000e000ff0c7b82 */ /* 0x000ea20000000a00 */
[----:B0-----:R-:W-:-:S04]  /*0560*/  IMAD.WIDE R4, R7, 0x4, R4 ;  /* 0x0000000407047825 */ /* 0x001fc800078e0204 */
[----:B------:R-:W-:Y:S02]  /*0570*/  IMAD.WIDE R6, R17, 0x4, R4 ;  /* 0x0000000411067825 */ /* 0x000fe400078e0204 */
[----:B------:R-:W3:Y:S02]  /*0580*/  LDG.E R4, desc[UR4][R4.64] ;  /* 0x0000000404047981 */ /* 0x000ee4000c1e1900 */
[----:B--2---:R-:W-:Y:S01]  /*0590*/  IMAD.WIDE.U32 R12, R3, 0x4, R12 ;  /* 0x00000004030c7825 */ /* 0x004fe200078e000c */
[----:B------:R-:W-:Y:S02]  /*05a0*/  IADD3.X R3, PT, PT, RZ, RZ, RZ, P1, !PT ;  /* 0x000000ffff037210 */ /* 0x000fe40000ffe4ff */
[----:B-1----:R-:W-:-:S03]  /*05b0*/  LEA R2, P1, R8, UR6, 0x2 ;  /* 0x0000000608027c11 */ /* 0x002fc6000f8210ff */
[----:B------:R-:W3:Y:S01]  /*05c0*/  LDG.E R13, desc[UR4][R12.64] ;  /* 0x000000040c0d7981 */ /* 0x000ee2000c1e1900 */
[----:B------:R-:W-:Y:S01]  /*05d0*/  LEA.HI.X R3, R8, UR7, R3, 0x2, P1 ;  /* 0x0000000708037c11 */ /* 0x000fe200088f1403 */
[C---:B------:R-:W-:Y:S02]  /*05e0*/  IMAD.WIDE R8, R17.reuse, 0x4, R6 ;  /* 0x0000000411087825 */ /* 0x040fe400078e0206 */
[----:B------:R-:W2:Y:S04]  /*05f0*/  LDG.E R6, desc[UR4][R6.64] ;  /* 0x0000000406067981 */ /* 0x000ea8000c1e1900 */
[----:B------:R-:W2:Y:S01]  /*0600*/  LDG.E R15, desc[UR4][R2.64+0x4] ;  /* 0x00000404020f7981 */ /* 0x000ea2000c1e1900 */
[----:B------:R-:W-:-:S03]  /*0610*/  IMAD.WIDE R10, R17, 0x4, R8 ;  /* 0x00000004110a7825 */ /* 0x000fc600078e0208 */
[----:B------:R-:W4:Y:S04]  /*0620*/  LDG.E R22, desc[UR4][R8.64] ;  /* 0x0000000408167981 */ /* 0x000f28000c1e1900 */
[----:B------:R-:W4:Y:S04]  /*0630*/  LDG.E R18, desc[UR4][R2.64+0x8] ;  /* 0x0000080402127981 */ /* 0x000f28000c1e1900 */
[----:B------:R-:W5:Y:S04]  /*0640*/  LDG.E R26, desc[UR4][R2.64+0xc] ;  /* 0x00000c04021a7981 */ /* 0x000f68000c1e1900 */
[----:B------:R-:W5:Y:S01]  /*0650*/  LDG.E R10, desc[UR4][R10.64] ;  /* 0x000000040a0a7981 */ /* 0x000f62000c1e1900 */
[----:B------:R-:W-:Y:S01]  /*0660*/  IADD3 R21, PT, PT, R21, 0x4, RZ ;  /* 0x0000000415157810 */ /* 0x000fe20007ffe0ff */
[----:B---3--:R-:W-:-:S04]  /*0670*/  FFMA R24, R13, R4, R24 ;  /* 0x000000040d187223 */ /* 0x008fc80000000018 */
[----:B--2---:R-:W-:-:S04]  /*0680*/  FFMA R15, R15, R6, R24 ;  /* 0x000000060f0f7223 */ /* 0x004fc80000000018 */
[----:B----4-:R-:W-:-:S04]  /*0690*/  FFMA R15, R18, R22, R15 ;  /* 0x00000016120f7223 */ /* 0x010fc8000000000f */
[----:B-----5:R-:W-:-:S07]  /*06a0*/  FFMA R24, R26, R10, R15 ;  /* 0x0000000a1a187223 */ /* 0x020fce000000000f */
.L_x_3:
[----:B------:R-:W-:Y:S05]  /*06b0*/  @!P0 BRA `(.L_x_0) ;  /* 0x00000000007c8947 */ /* 0x000fea0003800000 */
[----:B------:R-:W-:Y:S01]  /*06c0*/  ISETP.NE.AND P1, PT, R14, 0x1, PT ;  /* 0x000000010e00780c */ /* 0x000fe20003f25270 */
[----:B------:R-:W0:Y:S01]  /*06d0*/  LDC.64 R10, c[0x0][0x380] ;  /* 0x0000e000ff0a7b82 */ /* 0x000e220000000a00 */
[----:B------:R-:W-:-:S04]  /*06e0*/  LOP3.LUT R19, R19, 0x1, RZ, 0xc0, !PT ;  /* 0x0000000113137812 */ /* 0x000fc800078ec0ff */
[----:B------:R-:W-:-:S03]  /*06f0*/  ISETP.NE.U32.AND P0, PT, R19, 0x1, PT ;  /* 0x000000011300780c */ /* 0x000fc60003f05070 */
[----:B------:R-:W1:Y:S04]  /*0700*/  LDC.64 R8, c[0x0][0x388] ;  /* 0x0000e200ff087b82 */ /* 0x000e680000000a00 */
[CC--:B------:R-:W-:Y:S02]  /*0710*/  @P1 IADD3 R13, PT, PT, R20.reuse, R21.reuse, RZ ;  /* 0x00000015140d1210 */ /* 0x0c0fe40007ffe0ff */
[----:B------:R-:W-:Y:S02]  /*0720*/  @P1 IADD3 R12, P2, PT, R20, R21, RZ ;  /* 0x00000015140c1210 */ /* 0x000fe40007f5e0ff */
[----:B------:R-:W2:Y:S02]  /*0730*/  @P1 LDC.64 R2, c[0x0][0x380] ;  /* 0x0000e000ff021b82 */ /* 0x000ea40000000a00 */
[----:B------:R-:W-:-:S06]  /*0740*/  @P1 IADD3.X R14, PT, PT, RZ, RZ, RZ, P2, !PT ;  /* 0x000000ffff0e1210 */ /* 0x000fcc00017fe4ff */
[----:B------:R-:W3:Y:S01]  /*0750*/  LDC.64 R4, c[0x0][0x380] ;  /* 0x0000e000ff047b82 */ /* 0x000ee20000000a00 */
[----:B0-----:R-:W-:-:S04]  /*0760*/  @P1 IMAD.WIDE.U32 R10, R13, 0x4, R10 ;  /* 0x000000040d0a1825 */ /* 0x001fc800078e000a */
[C---:B------:R-:W-:Y:S01]  /*0770*/  @P1 IMAD R13, R21.reuse, R17, R0 ;  /* 0x00000011150d1224 */ /* 0x040fe200078e0200 */
[----:B------:R-:W-:Y:S01]  /*0780*/  @P1 IADD3 R21, PT, PT, R21, 0x2, RZ ;  /* 0x0000000215151810 */ /* 0x000fe20007ffe0ff */
[----:B------:R-:W4:Y:S01]  /*0790*/  @P1 LDG.E R11, desc[UR4][R10.64] ;  /* 0x000000040a0b1981 */ /* 0x000f22000c1e1900 */
[----:B------:R-:W0:Y:S01]  /*07a0*/  LDC.64 R6, c[0x0][0x388] ;  /* 0x0000e200ff067b82 */ /* 0x000e220000000a00 */
[----:B-1----:R-:W-:Y:S01]  /*07b0*/  @P1 IMAD.WIDE R8, R13, 0x4, R8 ;  /* 0x000000040d081825 */ /* 0x002fe200078e0208 */
[----:B------:R-:W-:Y:S02]  /*07c0*/  @!P0 IADD3 R15, PT, PT, R20, R21, RZ ;  /* 0x00000015140f8210 */ /* 0x000fe40007ffe0ff */
[----:B--2---:R-:W-:Y:S01]  /*07d0*/  @P1 LEA R2, P2, R12, R2, 0x2 ;  /* 0x000000020c021211 */ /* 0x004fe200078410ff */
[----:B------:R-:W-:-:S03]  /*07e0*/  @!P0 IMAD R21, R21, R17, R0 ;  /* 0x0000001115158224 */ /* 0x000fc600078e0200 */
[----:B------:R-:W-:Y:S01]  /*07f0*/  @P1 LEA.HI.X R3, R12, R3, R14, 0x2, P2 ;  /* 0x000000030c031211 */ /* 0x000fe200010f140e */
[----:B------:R-:W-:Y:S01]  /*0800*/  @P1 IMAD.WIDE R12, R17, 0x4, R8 ;  /* 0x00000004110c1825 */ /* 0x000fe200078e0208 */
[----:B------:R-:W4:Y:S03]  /*0810*/  @P1 LDG.E R14, desc[UR4][R8.64] ;  /* 0x00000004080e1981 */ /* 0x000f26000c1e1900 */
[----:B---3--:R-:W-:Y:S01]  /*0820*/  @!P0 IMAD.WIDE.U32 R4, R15, 0x4, R4 ;  /* 0x000000040f048825 */ /* 0x008fe200078e0004 */
[----:B------:R-:W2:Y:S04]  /*0830*/  @P1 LDG.E R2, desc[UR4][R2.64+0x4] ;  /* 0x0000040402021981 */ /* 0x000ea8000c1e1900 */
[----:B------:R-:W2:Y:S01]  /*0840*/  @P1 LDG.E R12, desc[UR4][R12.64] ;  /* 0x000000040c0c1981 */ /* 0x000ea2000c1e1900 */
[----:B0-----:R-:W-:-:S03]  /*0850*/  @!P0 IMAD.WIDE R6, R21, 0x4, R6 ;  /* 0x0000000415068825 */ /* 0x001fc600078e0206 */
[----:B------:R-:W3:Y:S04]  /*0860*/  @!P0 LDG.E R5, desc[UR4][R4.64] ;  /* 0x0000000404058981 */ /* 0x000ee8000c1e1900 */
[----:B------:R-:W3:Y:S01]  /*0870*/  @!P0 LDG.E R6, desc[UR4][R6.64] ;  /* 0x0000000406068981 */ /* 0x000ee2000c1e1900 */
[----:B----4-:R-:W-:-:S04]  /*0880*/  @P1 FFMA R11, R11, R14, R24 ;  /* 0x0000000e0b0b1223 */ /* 0x010fc80000000018 */
[----:B--2---:R-:W-:-:S04]  /*0890*/  @P1 FFMA R24, R2, R12, R11 ;  /* 0x0000000c02181223 */ /* 0x004fc8000000000b */
[----:B---3--:R-:W-:-:S07]  /*08a0*/  @!P0 FFMA R24, R5, R6, R24 ;  /* 0x0000000605188223 */ /* 0x008fce0000000018 */
.L_x_0:
[----:B------:R-:W0:Y:S01]  /*08b0*/  LDC.64 R2, c[0x0][0x390] ;  /* 0x0000e400ff027b82 */ /* 0x000e220000000a00 */
[----:B------:R-:W-:-:S04]  /*08c0*/  IMAD R17, R16, R17, R0 ;  /* 0x0000001110117224 */ /* 0x000fc800078e0200 */
[----:B0-----:R-:W-:-:S05]  /*08d0*/  IMAD.WIDE R2, R17, 0x4, R2 ;  /* 0x0000000411027825 */ /* 0x001fca00078e0202 */
[----:B------:R-:W-:Y:S01]  /*08e0*/  STG.E desc[UR4][R2.64], R24 ;  /* 0x0000001802007986 */ /* 0x000fe2000c101904 */
[----:B------:R-:W-:Y:S05]  /*08f0*/  EXIT ;  /* 0x000000000000794d */ /* 0x000fea0003800000 */
.L_x_4:
[----:B------:R-:W-:-:S00]  /*0900*/  BRA `(.L_x_4) ;  /* 0xfffffffc00fc7947 */ /* 0x000fc0000383ffff */
[----:B------:R-:W-:-:S00]  /*0910*/  NOP ;  /* 0x0000000000007918 */ /* 0x000fc00000000000 */
        /* <DEDUP_REMOVED lines=14> */
.L_x_5:


//--------------------- .nv.shared.reserved.0     --------------------------
	.section	.nv.shared.reserved.0,"aw",@nobits
	.weak		__nv_reservedSMEM_offset_0_alias
	.size		__nv_reservedSMEM_offset_0_alias, 0, 64
	.other		__nv_reservedSMEM_offset_0_alias,@"STO_CUDA_RESERVED_SHARED STV_DEFAULT"
__nv_reservedSMEM_offset_0_alias:
	.zero		0
	.zero		64


//--------------------- .nv.constant0._Z34matrix_multiplication_kernel_naivePKfS0_Pfiii --------------------------
	.section	.nv.constant0._Z34matrix_multiplication_kernel_naivePKfS0_Pfiii,"a",@progbits
	.sectionflags	@""
	.align	4
.nv.constant0._Z34matrix_multiplication_kernel_naivePKfS0_Pfiii:
	.zero		932


//--------------------- SYMBOLS --------------------------

	.type		.nv.reservedSmem.offset0,@object
	.size		.nv.reservedSmem.offset0,0x4
